	.headerflags	@"EF_CUDA_TEXMODE_UNIFIED EF_CUDA_64BIT_ADDRESS EF_CUDA_ACCELERATORS EF_CUDA_SM90 EF_CUDA_VIRTUAL_SM(EF_CUDA_SM90)"
	.elftype	@"ET_EXEC"


//--------------------- .nv.info                  --------------------------
	.section	.nv.info,"",@"SHT_CUDA_INFO"
	.align	4


	//----- nvinfo : EIATTR_REGCOUNT
	.align		4
        /*0000*/ 	.byte	0x04, 0x2f
        /*0002*/ 	.short	(.L_3 - .L_2)
	.align		4
.L_2:
        /*0004*/ 	.word	index@(triton_poi_fused__native_batch_norm_legit_no_training_cat_convolution_relu_10)
        /*0008*/ 	.word	0x00000020


	//----- nvinfo : EIATTR_MIN_STACK_SIZE
	.align		4
.L_3:
        /*000c*/ 	.byte	0x04, 0x12
        /*000e*/ 	.short	(.L_5 - .L_4)
	.align		4
.L_4:
        /*0010*/ 	.word	index@(triton_poi_fused__native_batch_norm_legit_no_training_cat_convolution_relu_10)
        /*0014*/ 	.word	0x00000000


	//----- nvinfo : EIATTR_FRAME_SIZE
	.align		4
.L_5:
        /*0018*/ 	.byte	0x04, 0x11
        /*001a*/ 	.short	(.L_7 - .L_6)
	.align		4
.L_6:
        /*001c*/ 	.word	index@(triton_poi_fused__native_batch_norm_legit_no_training_cat_convolution_relu_10)
        /*0020*/ 	.word	0x00000000


	//----- nvinfo : EIATTR_MIN_STACK_SIZE
	.align		4
.L_7:
        /*0024*/ 	.byte	0x04, 0x12
        /*0026*/ 	.short	(.L_9 - .L_8)
	.align		4
.L_8:
        /*0028*/ 	.word	index@(triton_poi_fused__native_batch_norm_legit_no_training_cat_convolution_relu_10)
        /*002c*/ 	.word	0x00000000
.L_9:


//--------------------- .nv.info.triton_poi_fused__native_batch_norm_legit_no_training_cat_convolution_relu_10 --------------------------
	.section	.nv.info.triton_poi_fused__native_batch_norm_legit_no_training_cat_convolution_relu_10,"",@"SHT_CUDA_INFO"
	.sectionflags	@""
	.align	4


	//----- nvinfo : EIATTR_CUDA_API_VERSION
	.align		4
        /*0000*/ 	.byte	0x04, 0x37
        /*0002*/ 	.short	(.L_11 - .L_10)
.L_10:
        /*0004*/ 	.word	0x0000007c


	//----- nvinfo : EIATTR_KPARAM_INFO
	.align		4
.L_11:
        /*0008*/ 	.byte	0x04, 0x17
        /*000a*/ 	.short	(.L_13 - .L_12)
.L_12:
        /*000c*/ 	.word	0x00000000
        /*0010*/ 	.short	0x0008
        /*0012*/ 	.short	0x0040
        /*0014*/ 	.byte	0x00, 0xf0, 0x11, 0x00


	//----- nvinfo : EIATTR_KPARAM_INFO
	.align		4
.L_13:
        /*0018*/ 	.byte	0x04, 0x17
        /*001a*/ 	.short	(.L_15 - .L_14)
.L_14:
        /*001c*/ 	.word	0x00000000
        /*0020*/ 	.short	0x0007
        /*0022*/ 	.short	0x0038
        /*0024*/ 	.byte	0x00, 0xf4, 0x21, 0x00


	//----- nvinfo : EIATTR_KPARAM_INFO
	.align		4
.L_15:
        /*0028*/ 	.byte	0x04, 0x17
        /*002a*/ 	.short	(.L_17 - .L_16)
.L_16:
        /*002c*/ 	.word	0x00000000
        /*0030*/ 	.short	0x0006
        /*0032*/ 	.short	0x0030
        /*0034*/ 	.byte	0x00, 0xf4, 0x21, 0x00


	//----- nvinfo : EIATTR_KPARAM_INFO
	.align		4
.L_17:
        /*0038*/ 	.byte	0x04, 0x17
        /*003a*/ 	.short	(.L_19 - .L_18)
.L_18:
        /*003c*/ 	.word	0x00000000
        /*0040*/ 	.short	0x0005
        /*0042*/ 	.short	0x0028
        /*0044*/ 	.byte	0x00, 0xf4, 0x21, 0x00


	//----- nvinfo : EIATTR_KPARAM_INFO
	.align		4
.L_19:
        /*0048*/ 	.byte	0x04, 0x17
        /*004a*/ 	.short	(.L_21 - .L_20)
.L_20:
        /*004c*/ 	.word	0x00000000
        /*0050*/ 	.short	0x0004
        /*0052*/ 	.short	0x0020
        /*0054*/ 	.byte	0x00, 0xf4, 0x21, 0x00


	//----- nvinfo : EIATTR_KPARAM_INFO
	.align		4
.L_21:
        /*0058*/ 	.byte	0x04, 0x17
        /*005a*/ 	.short	(.L_23 - .L_22)
.L_22:
        /*005c*/ 	.word	0x00000000
        /*0060*/ 	.short	0x0003
        /*0062*/ 	.short	0x0018
        /*0064*/ 	.byte	0x00, 0xf4, 0x21, 0x00


	//----- nvinfo : EIATTR_KPARAM_INFO
	.align		4
.L_23:
        /*0068*/ 	.byte	0x04, 0x17
        /*006a*/ 	.short	(.L_25 - .L_24)
.L_24:
        /*006c*/ 	.word	0x00000000
        /*0070*/ 	.short	0x0002
        /*0072*/ 	.short	0x0010
        /*0074*/ 	.byte	0x00, 0xf4, 0x21, 0x00


	//----- nvinfo : EIATTR_KPARAM_INFO
	.align		4
.L_25:
        /*0078*/ 	.byte	0x04, 0x17
        /*007a*/ 	.short	(.L_27 - .L_26)
.L_26:
        /*007c*/ 	.word	0x00000000
        /*0080*/ 	.short	0x0001
        /*0082*/ 	.short	0x0008
        /*0084*/ 	.byte	0x00, 0xf4, 0x21, 0x00


	//----- nvinfo : EIATTR_KPARAM_INFO
	.align		4
.L_27:
        /*0088*/ 	.byte	0x04, 0x17
        /*008a*/ 	.short	(.L_29 - .L_28)
.L_28:
        /*008c*/ 	.word	0x00000000
        /*0090*/ 	.short	0x0000
        /*0092*/ 	.short	0x0000
        /*0094*/ 	.byte	0x00, 0xf4, 0x21, 0x00


	//----- nvinfo : EIATTR_SPARSE_MMA_MASK
	.align		4
.L_29:
        /*0098*/ 	.byte	0x03, 0x50
        /*009a*/ 	.short	0x0000


	//----- nvinfo : EIATTR_MAXREG_COUNT
	.align		4
        /*009c*/ 	.byte	0x03, 0x1b
        /*009e*/ 	.short	0x00ff


	//----- nvinfo : EIATTR_EXIT_INSTR_OFFSETS
	.align		4
        /*00a0*/ 	.byte	0x04, 0x1c
        /*00a2*/ 	.short	(.L_31 - .L_30)


	//   ....[0]....
.L_30:
        /*00a4*/ 	.word	0x000008f0


	//----- nvinfo : EIATTR_REQNTID
	.align		4
.L_31:
        /*00a8*/ 	.byte	0x04, 0x10
        /*00aa*/ 	.short	(.L_33 - .L_32)
.L_32:
        /*00ac*/ 	.word	0x00000080
        /*00b0*/ 	.word	0x00000001
        /*00b4*/ 	.word	0x00000001


	//----- nvinfo : EIATTR_CBANK_PARAM_SIZE
	.align		4
.L_33:
        /*00b8*/ 	.byte	0x03, 0x19
        /*00ba*/ 	.short	0x0044


	//----- nvinfo : EIATTR_PARAM_CBANK
	.align		4
        /*00bc*/ 	.byte	0x04, 0x0a
        /*00be*/ 	.short	(.L_35 - .L_34)
	.align		4
.L_34:
        /*00c0*/ 	.word	index@(.nv.constant0.triton_poi_fused__native_batch_norm_legit_no_training_cat_convolution_relu_10)
        /*00c4*/ 	.short	0x0210
        /*00c6*/ 	.short	0x0044


	//----- nvinfo : EIATTR_SW_WAR
	.align		4
.L_35:
        /*00c8*/ 	.byte	0x04, 0x36
        /*00ca*/ 	.short	(.L_37 - .L_36)
.L_36:
        /*00cc*/ 	.word	0x00000008
.L_37:


//--------------------- .nv.callgraph             --------------------------
	.section	.nv.callgraph,"",@"SHT_CUDA_CALLGRAPH"
	.align	4
	.sectionentsize	8
	.align		4
        /*0000*/ 	.word	0x00000000
	.align		4
        /*0004*/ 	.word	0xffffffff
	.align		4
        /*0008*/ 	.word	0x00000000
	.align		4
        /*000c*/ 	.word	0xfffffffe
	.align		4
        /*0010*/ 	.word	0x00000000
	.align		4
        /*0014*/ 	.word	0xfffffffd
	.align		4
        /*0018*/ 	.word	0x00000000
	.align		4
        /*001c*/ 	.word	0xfffffffc


//--------------------- .nv.constant4             --------------------------
	.section	.nv.constant4,"a",@progbits
	.align	8
	.align		8
.nv.constant4:
        /*0000*/ 	.dword	_$_str
	.align		8
        /*0008*/ 	.dword	_$_str_$_2


//--------------------- .text.triton_poi_fused__native_batch_norm_legit_no_training_cat_convolution_relu_10 --------------------------
	.section	.text.triton_poi_fused__native_batch_norm_legit_no_training_cat_convolution_relu_10,"ax",@progbits
	.align	128
        .global         triton_poi_fused__native_batch_norm_legit_no_training_cat_convolution_relu_10
        .type           triton_poi_fused__native_batch_norm_legit_no_training_cat_convolution_relu_10,@function
        .size           triton_poi_fused__native_batch_norm_legit_no_training_cat_convolution_relu_10,(.L_x_1 - triton_poi_fused__native_batch_norm_legit_no_training_cat_convolution_relu_10)
        .other          triton_poi_fused__native_batch_norm_legit_no_training_cat_convolution_relu_10,@"STO_CUDA_ENTRY STV_DEFAULT"
triton_poi_fused__native_batch_norm_legit_no_training_cat_convolution_relu_10:
.text.triton_poi_fused__native_batch_norm_legit_no_training_cat_convolution_relu_10:
[----:B------:R-:W-:Y:S01]  /*0000*/  LDC R1, c[0x0][0x28] ;  /* 0x00000a00ff017b82 */ /* 0x000fe20000000800 */
[----:B------:R-:W1:Y:S07]  /*0010*/  S2R R0, SR_TID.X ;  /* 0x0000000000007919 */ /* 0x000e6e0000002100 */
[----:B------:R-:W2:Y:S01]  /*0020*/  LDC.64 R4, c[0x0][0x228] ;  /* 0x00008a00ff047b82 */ /* 0x000ea20000000a00 */
[----:B------:R-:W-:Y:S01]  /*0030*/  ULDC.64 UR4, c[0x0][0x208] ;  /* 0x0000820000047ab9 */ /* 0x000fe20000000a00 */
[----:B------:R-:W3:Y:S06]  /*0040*/  S2R R3, SR_CTAID.X ;  /* 0x0000000000037919 */ /* 0x000eec0000002500 */
[----:B------:R-:W4:Y:S08]  /*0050*/  LDC.64 R8, c[0x0][0x218] ;  /* 0x00008600ff087b82 */ /* 0x000f300000000a00 */
[----:B------:R-:W5:Y:S08]  /*0060*/  LDC.64 R26, c[0x0][0x220] ;  /* 0x00008800ff1a7b82 */ /* 0x000f700000000a00 */
[----:B------:R-:W4:Y:S01]  /*0070*/  LDC.64 R20, c[0x0][0x238] ;  /* 0x00008e00ff147b82 */ /* 0x000f220000000a00 */
[----:B-1----:R-:W-:-:S02]  /*0080*/  SHF.L.U32 R0, R0, 0x2, RZ ;  /* 0x0000000200007819 */ /* 0x002fc400000006ff */
[----:B---3--:R-:W-:Y:S02]  /*0090*/  SHF.R.S32.HI R2, RZ, 0x15, R3 ;  /* 0x00000015ff027819 */ /* 0x008fe40000011403 */
[----:B------:R-:W-:Y:S02]  /*00a0*/  LOP3.LUT R0, R0, 0x1fc, RZ, 0xc0, !PT ;  /* 0x000001fc00007812 */ /* 0x000fe400078ec0ff */
[----:B------:R-:W-:Y:S02]  /*00b0*/  SGXT R2, R2, 0x1 ;  /* 0x000000010202781a */ /* 0x000fe40000000200 */
[----:B------:R-:W-:-:S04]  /*00c0*/  LEA R3, R3, R0, 0xa ;  /* 0x0000000003037211 */ /* 0x000fc800078e50ff */
[C---:B------:R-:W-:Y:S02]  /*00d0*/  LEA.HI R0, R2.reuse, R3, RZ, 0x8 ;  /* 0x0000000302007211 */ /* 0x040fe400078f40ff */
[----:B------:R-:W-:Y:S02]  /*00e0*/  IADD3 R24, R3, 0x200, RZ ;  /* 0x0000020003187810 */ /* 0x000fe40007ffe0ff */
[----:B------:R-:W-:Y:S02]  /*00f0*/  SHF.R.S32.HI R0, RZ, 0x8, R0 ;  /* 0x00000008ff007819 */ /* 0x000fe40000011400 */
[----:B------:R-:W-:Y:S02]  /*0100*/  LEA.HI R2, R2, R24, RZ, 0x8 ;  /* 0x0000001802027211 */ /* 0x000fe400078f40ff */
[----:B------:R-:W-:Y:S02]  /*0110*/  LEA.HI R6, R0, R0, RZ, 0x7 ;  /* 0x0000000000067211 */ /* 0x000fe400078f38ff */
[----:B------:R-:W-:-:S02]  /*0120*/  SHF.R.S32.HI R2, RZ, 0x8, R2 ;  /* 0x00000008ff027819 */ /* 0x000fc40000011402 */
[----:B------:R-:W-:Y:S02]  /*0130*/  LOP3.LUT R11, R6, 0xffffff80, RZ, 0xc0, !PT ;  /* 0xffffff80060b7812 */ /* 0x000fe400078ec0ff */
[----:B------:R-:W-:Y:S02]  /*0140*/  LEA.HI R6, R2, R2, RZ, 0x7 ;  /* 0x0000000202067211 */ /* 0x000fe400078f38ff */
[----:B------:R-:W-:Y:S02]  /*0150*/  IADD3 R11, R0, -R11, RZ ;  /* 0x8000000b000b7210 */ /* 0x000fe40007ffe0ff */
[----:B------:R-:W-:Y:S02]  /*0160*/  LOP3.LUT R25, R6, 0xffffff80, RZ, 0xc0, !PT ;  /* 0xffffff8006197812 */ /* 0x000fe400078ec0ff */
[----:B------:R-:W1:Y:S01]  /*0170*/  LDC.64 R6, c[0x0][0x210] ;  /* 0x00008400ff067b82 */ /* 0x000e620000000a00 */
[----:B--2---:R-:W-:Y:S01]  /*0180*/  IMAD.WIDE R12, R11, 0x4, R4 ;  /* 0x000000040b0c7825 */ /* 0x004fe200078e0204 */
[----:B------:R-:W-:-:S04]  /*0190*/  IADD3 R25, R2, -R25, RZ ;  /* 0x8000001902197210 */ /* 0x000fc80007ffe0ff */
[----:B------:R-:W2:Y:S01]  /*01a0*/  LDG.E.EL R22, desc[UR4][R12.64] ;  /* 0x000000040c167981 */ /* 0x000ea2000c2e1900 */
[----:B------:R-:W-:Y:S02]  /*01b0*/  IMAD.WIDE R28, R25, 0x4, R4 ;  /* 0x00000004191c7825 */ /* 0x000fe400078e0204 */
[----:B------:R-:W3:Y:S03]  /*01c0*/  LDC.64 R4, c[0x0][0x230] ;  /* 0x00008c00ff047b82 */ /* 0x000ee60000000a00 */
[----:B------:R3:W2:Y:S01]  /*01d0*/  LDG.E.EL R23, desc[UR4][R28.64] ;  /* 0x000000041c177981 */ /* 0x0006a2000c2e1900 */
[----:B----4-:R-:W-:-:S06]  /*01e0*/  IMAD.WIDE R18, R11, 0x4, R8 ;  /* 0x000000040b127825 */ /* 0x010fcc00078e0208 */
[----:B------:R-:W4:Y:S01]  /*01f0*/  LDG.E.EL R19, desc[UR4][R18.64] ;  /* 0x0000000412137981 */ /* 0x000f22000c2e1900 */
[----:B-1----:R-:W-:-:S05]  /*0200*/  IMAD.WIDE R6, R3, 0x4, R6 ;  /* 0x0000000403067825 */ /* 0x002fca00078e0206 */
[----:B------:R-:W4:Y:S01]  /*0210*/  LDG.E.128 R12, desc[UR4][R6.64] ;  /* 0x00000004060c7981 */ /* 0x000f22000c1e1d00 */
[----:B-----5:R-:W-:-:S06]  /*0220*/  IMAD.WIDE R16, R11, 0x4, R26 ;  /* 0x000000040b107825 */ /* 0x020fcc00078e021a */
[----:B------:R-:W5:Y:S01]  /*0230*/  LDG.E.EL R16, desc[UR4][R16.64] ;  /* 0x0000000410107981 */ /* 0x000f62000c2e1900 */
[----:B0--3--:R-:W-:-:S04]  /*0240*/  IMAD.WIDE R28, R11, 0x4, R4 ;  /* 0x000000040b1c7825 */ /* 0x009fc800078e0204 */
[----:B------:R-:W-:-:S04]  /*0250*/  IMAD.WIDE R10, R11, 0x4, R20 ;  /* 0x000000040b0a7825 */ /* 0x000fc800078e0214 */
[C---:B------:R-:W-:Y:S01]  /*0260*/  IMAD.WIDE R8, R25.reuse, 0x4, R8 ;  /* 0x0000000419087825 */ /* 0x040fe200078e0208 */
[----:B------:R0:W3:Y:S03]  /*0270*/  LDG.E.EL R17, desc[UR4][R28.64] ;  /* 0x000000041c117981 */ /* 0x0000e6000c2e1900 */
[C---:B------:R-:W-:Y:S01]  /*0280*/  IMAD.WIDE R26, R25.reuse, 0x4, R26 ;  /* 0x00000004191a7825 */ /* 0x040fe200078e021a */
[----:B------:R-:W3:Y:S04]  /*0290*/  LDG.E.EL R18, desc[UR4][R10.64] ;  /* 0x000000040a127981 */ /* 0x000ee8000c2e1900 */
[----:B------:R-:W3:Y:S01]  /*02a0*/  LDG.E.EL R2, desc[UR4][R8.64] ;  /* 0x0000000408027981 */ /* 0x000ee2000c2e1900 */
[----:B------:R-:W-:-:S03]  /*02b0*/  IMAD.WIDE R4, R25, 0x4, R4 ;  /* 0x0000000419047825 */ /* 0x000fc600078e0204 */
[----:B------:R1:W3:Y:S01]  /*02c0*/  LDG.E.EL R0, desc[UR4][R26.64] ;  /* 0x000000041a007981 */ /* 0x0002e2000c2e1900 */
[----:B------:R-:W-:-:S03]  /*02d0*/  IMAD.WIDE R20, R25, 0x4, R20 ;  /* 0x0000000419147825 */ /* 0x000fc600078e0214 */
[----:B------:R-:W3:Y:S04]  /*02e0*/  LDG.E.EL R4, desc[UR4][R4.64] ;  /* 0x0000000404047981 */ /* 0x000ee8000c2e1900 */
[----:B------:R-:W3:Y:S04]  /*02f0*/  LDG.E.128 R8, desc[UR4][R6.64+0x800] ;  /* 0x0008000406087981 */ /* 0x000ee8000c1e1d00 */
[----:B------:R1:W3:Y:S01]  /*0300*/  LDG.E.EL R5, desc[UR4][R20.64] ;  /* 0x0000000414057981 */ /* 0x0002e2000c2e1900 */
[----:B0-----:R-:W-:-:S04]  /*0310*/  SHF.R.S32.HI R29, RZ, 0x1f, R24 ;  /* 0x0000001fff1d7819 */ /* 0x001fc80000011418 */
[----:B------:R-:W-:-:S04]  /*0320*/  LEA.HI R29, R29, R24, RZ, 0xf ;  /* 0x000000181d1d7211 */ /* 0x000fc800078f78ff */
[----:B-1----:R-:W-:-:S04]  /*0330*/  SHF.L.U32 R26, R29, 0x2, RZ ;  /* 0x000000021d1a7819 */ /* 0x002fc800000006ff */
[----:B------:R-:W-:Y:S02]  /*0340*/  LOP3.LUT R21, R26, 0xfffe0000, RZ, 0xc0, !PT ;  /* 0xfffe00001a157812 */ /* 0x000fe400078ec0ff */
[--C-:B------:R-:W-:Y:S02]  /*0350*/  SHF.R.S32.HI R26, RZ, 0x1f, R3.reuse ;  /* 0x0000001fff1a7819 */ /* 0x100fe40000011403 */
[----:B------:R-:W-:-:S04]  /*0360*/  SHF.R.S32.HI R20, RZ, 0x1f, R3 ;  /* 0x0000001fff147819 */ /* 0x000fc80000011403 */
[----:B------:R-:W-:-:S04]  /*0370*/  LEA.HI R20, R20, R3, RZ, 0xf ;  /* 0x0000000314147211 */ /* 0x000fc800078f78ff */
[----:B------:R-:W-:Y:S02]  /*0380*/  LOP3.LUT R20, R20, 0xffff8000, RZ, 0xc0, !PT ;  /* 0xffff800014147812 */ /* 0x000fe400078ec0ff */
[----:B------:R-:W-:-:S04]  /*0390*/  LOP3.LUT R29, R29, 0xffff8000, RZ, 0xc0, !PT ;  /* 0xffff80001d1d7812 */ /* 0x000fc800078ec0ff */
[----:B------:R-:W-:Y:S01]  /*03a0*/  IADD3 R24, R21, R24, -R29 ;  /* 0x0000001815187210 */ /* 0x000fe20007ffe81d */
[----:B--2---:R-:W-:Y:S01]  /*03b0*/  FADD R25, R22, 9.9999997473787516356e-06 ;  /* 0x3727c5ac16197421 */ /* 0x004fe20000000000 */
[----:B------:R-:W-:-:S05]  /*03c0*/  FADD R23, R23, 9.9999997473787516356e-06 ;  /* 0x3727c5ac17177421 */ /* 0x000fca0000000000 */
[----:B------:R-:W0:Y:S08]  /*03d0*/  MUFU.SQRT R25, R25 ;  /* 0x0000001900197308 */ /* 0x000e300000002000 */
[----:B------:R-:W1:Y:S01]  /*03e0*/  MUFU.SQRT R22, R23 ;  /* 0x0000001700167308 */ /* 0x000e620000002000 */
[C---:B0-----:R-:W-:Y:S02]  /*03f0*/  FSETP.GT.AND P0, PT, R25.reuse, 8.50705917302346158658e+37, PT ;  /* 0x7e8000001900780b */ /* 0x041fe40003f04000 */
[----:B------:R-:W-:-:S02]  /*0400*/  FSETP.GEU.AND P2, PT, R25, 1.175494350822287508e-38, PT ;  /* 0x008000001900780b */ /* 0x000fc40003f4e000 */
[C---:B-1----:R-:W-:Y:S02]  /*0410*/  FSETP.GT.AND P1, PT, R22.reuse, 8.50705917302346158658e+37, PT ;  /* 0x7e8000001600780b */ /* 0x042fe40003f24000 */
[----:B------:R-:W-:Y:S02]  /*0420*/  FSETP.GEU.AND P3, PT, R22, 1.175494350822287508e-38, PT ;  /* 0x008000001600780b */ /* 0x000fe40003f6e000 */
[----:B------:R-:W-:-:S04]  /*0430*/  LEA.HI R23, R26, R3, RZ, 0xf ;  /* 0x000000031a177211 */ /* 0x000fc800078f78ff */
[----:B------:R-:W-:Y:S01]  /*0440*/  SHF.L.U32 R23, R23, 0x2, RZ ;  /* 0x0000000217177819 */ /* 0x000fe200000006ff */
[----:B------:R-:W-:-:S03]  /*0450*/  @P0 FMUL R25, R25, 0.25 ;  /* 0x3e80000019190820 */ /* 0x000fc60000400000 */
[----:B------:R-:W-:Y:S01]  /*0460*/  LOP3.LUT R23, R23, 0xfffe0000, RZ, 0xc0, !PT ;  /* 0xfffe000017177812 */ /* 0x000fe200078ec0ff */
[----:B------:R-:W-:Y:S01]  /*0470*/  @P1 FMUL R22, R22, 0.25 ;  /* 0x3e80000016161820 */ /* 0x000fe20000400000 */
[----:B------:R-:W-:Y:S02]  /*0480*/  @!P2 FMUL R25, R25, 16777216 ;  /* 0x4b8000001919a820 */ /* 0x000fe40000400000 */
[----:B------:R-:W-:Y:S01]  /*0490*/  IADD3 R20, R23, R3, -R20 ;  /* 0x0000000317147210 */ /* 0x000fe20007ffe814 */
[----:B------:R-:W-:Y:S01]  /*04a0*/  @!P3 FMUL R22, R22, 16777216 ;  /* 0x4b8000001616b820 */ /* 0x000fe20000400000 */
[----:B------:R-:W-:Y:S01]  /*04b0*/  HFMA2.MMA R23, -RZ, RZ, 1.625, 0 ;  /* 0x3e800000ff177435 */ /* 0x000fe200000001ff */
[----:B------:R-:W0:Y:S01]  /*04c0*/  MUFU.RCP R21, R25 ;  /* 0x0000001900157308 */ /* 0x000e220000001000 */
[--C-:B----4-:R-:W-:Y:S01]  /*04d0*/  FADD R15, R15, R19.reuse ;  /* 0x000000130f0f7221 */ /* 0x110fe20000000000 */
[--C-:B------:R-:W-:Y:S01]  /*04e0*/  FADD R14, R14, R19.reuse ;  /* 0x000000130e0e7221 */ /* 0x100fe20000000000 */
[----:B------:R-:W-:-:S05]  /*04f0*/  FADD R13, R13, R19 ;  /* 0x000000130d0d7221 */ /* 0x000fca0000000000 */
[----:B------:R-:W1:Y:S01]  /*0500*/  MUFU.RCP R22, R22 ;  /* 0x0000001600167308 */ /* 0x000e620000001000 */
[----:B------:R-:W-:Y:S01]  /*0510*/  FADD R12, R12, R19 ;  /* 0x000000130c0c7221 */ /* 0x000fe20000000000 */
[C---:B------:R-:W-:Y:S02]  /*0520*/  FSEL R26, R23.reuse, 1, P0 ;  /* 0x3f800000171a7808 */ /* 0x040fe40000000000 */
[----:B------:R-:W-:-:S03]  /*0530*/  FSEL R19, R23, 1, P1 ;  /* 0x3f80000017137808 */ /* 0x000fc60000800000 */
[----:B------:R-:W-:Y:S02]  /*0540*/  @!P2 FMUL R26, R26, 16777216 ;  /* 0x4b8000001a1aa820 */ /* 0x000fe40000400000 */
[----:B------:R-:W-:Y:S01]  /*0550*/  @!P3 FMUL R19, R19, 16777216 ;  /* 0x4b8000001313b820 */ /* 0x000fe20000400000 */
[C---:B-----5:R-:W-:Y:S01]  /*0560*/  FADD R28, -R16.reuse, R14 ;  /* 0x0000000e101c7221 */ /* 0x060fe20000000100 */
[----:B0-----:R-:W-:Y:S01]  /*0570*/  FMUL R21, R21, R26 ;  /* 0x0000001a15157220 */ /* 0x001fe20000400000 */
[----:B------:R-:W-:Y:S01]  /*0580*/  FADD R26, -R16, R13 ;  /* 0x0000000d101a7221 */ /* 0x000fe20000000100 */
[----:B-1----:R-:W-:Y:S01]  /*0590*/  FMUL R19, R22, R19 ;  /* 0x0000001316137220 */ /* 0x002fe20000400000 */
[C---:B------:R-:W-:Y:S01]  /*05a0*/  FADD R22, -R16.reuse, R12 ;  /* 0x0000000c10167221 */ /* 0x040fe20000000100 */
[----:B------:R-:W-:Y:S01]  /*05b0*/  FADD R16, -R16, R15 ;  /* 0x0000000f10107221 */ /* 0x000fe20000000100 */
[----:B------:R0:W-:Y:S03]  /*05c0*/  STG.E.128 desc[UR4][R6.64], R12 ;  /* 0x0000000c06007986 */ /* 0x0001e6000c101d04 */
[C---:B------:R-:W-:Y:S01]  /*05d0*/  FMUL R23, R21.reuse, R16 ;  /* 0x0000001015177220 */ /* 0x040fe20000400000 */
[C---:B------:R-:W-:Y:S01]  /*05e0*/  FMUL R26, R21.reuse, R26 ;  /* 0x0000001a151a7220 */ /* 0x040fe20000400000 */
[C---:B------:R-:W-:Y:S01]  /*05f0*/  FMUL R27, R21.reuse, R22 ;  /* 0x00000016151b7220 */ /* 0x040fe20000400000 */
[----:B------:R-:W-:Y:S01]  /*0600*/  FMUL R25, R21, R28 ;  /* 0x0000001c15197220 */ /* 0x000fe20000400000 */
[--C-:B---3--:R-:W-:Y:S01]  /*0610*/  FADD R9, R9, R2.reuse ;  /* 0x0000000209097221 */ /* 0x108fe20000000000 */
[--C-:B------:R-:W-:Y:S01]  /*0620*/  FADD R8, R8, R2.reuse ;  /* 0x0000000208087221 */ /* 0x100fe20000000000 */
[--C-:B------:R-:W-:Y:S01]  /*0630*/  FADD R10, R10, R2.reuse ;  /* 0x000000020a0a7221 */ /* 0x100fe20000000000 */
[----:B------:R-:W-:Y:S01]  /*0640*/  FADD R11, R11, R2 ;  /* 0x000000020b0b7221 */ /* 0x000fe20000000000 */
[C-C-:B------:R-:W-:Y:S01]  /*0650*/  FFMA R21, R17.reuse, R26, R18.reuse ;  /* 0x0000001a11157223 */ /* 0x140fe20000000012 */
[C-C-:B------:R-:W-:Y:S01]  /*0660*/  FFMA R16, R17.reuse, R27, R18.reuse ;  /* 0x0000001b11107223 */ /* 0x140fe20000000012 */
[----:B0-----:R-:W0:Y:S01]  /*0670*/  LDC.64 R12, c[0x0][0x240] ;  /* 0x00009000ff0c7b82 */ /* 0x001e220000000a00 */
[C-C-:B------:R-:W-:Y:S01]  /*0680*/  FFMA R15, R17.reuse, R23, R18.reuse ;  /* 0x00000017110f7223 */ /* 0x140fe20000000012 */
[----:B------:R-:W-:Y:S01]  /*0690*/  FFMA R14, R17, R25, R18 ;  /* 0x00000019110e7223 */ /* 0x000fe20000000012 */
[----:B------:R-:W-:-:S05]  /*06a0*/  FADD R18, -R0, R9 ;  /* 0x0000000900127221 */ /* 0x000fca0000000100 */
[----:B------:R-:W1:Y:S01]  /*06b0*/  LDC.64 R22, c[0x0][0x248] ;  /* 0x00009200ff167b82 */ /* 0x000e620000000a00 */
[C---:B------:R-:W-:Y:S01]  /*06c0*/  FADD R2, -R0.reuse, R8 ;  /* 0x0000000800027221 */ /* 0x040fe20000000100 */
[C---:B------:R-:W-:Y:S01]  /*06d0*/  FADD R26, -R0.reuse, R10 ;  /* 0x0000000a001a7221 */ /* 0x040fe20000000100 */
[----:B------:R-:W-:Y:S01]  /*06e0*/  FADD R0, -R0, R11 ;  /* 0x0000000b00007221 */ /* 0x000fe20000000100 */
[C---:B------:R-:W-:Y:S01]  /*06f0*/  FMUL R17, R19.reuse, R18 ;  /* 0x0000001213117220 */ /* 0x040fe20000400000 */
[C---:B------:R-:W-:Y:S01]  /*0700*/  FMUL R28, R19.reuse, R2 ;  /* 0x00000002131c7220 */ /* 0x040fe20000400000 */
[C---:B------:R-:W-:Y:S01]  /*0710*/  FMUL R18, R19.reuse, R26 ;  /* 0x0000001a13127220 */ /* 0x040fe20000400000 */
[----:B------:R-:W-:Y:S01]  /*0720*/  FMUL R2, R19, R0 ;  /* 0x0000000013027220 */ /* 0x000fe20000400000 */
[C-C-:B------:R-:W-:Y:S01]  /*0730*/  FFMA R17, R4.reuse, R17, R5.reuse ;  /* 0x0000001104117223 */ /* 0x140fe20000000005 */
[C-C-:B------:R-:W-:Y:S01]  /*0740*/  FFMA R0, R4.reuse, R28, R5.reuse ;  /* 0x0000001c04007223 */ /* 0x140fe20000000005 */
[C-C-:B------:R-:W-:Y:S01]  /*0750*/  FFMA R18, R4.reuse, R18, R5.reuse ;  /* 0x0000001204127223 */ /* 0x140fe20000000005 */
[----:B------:R-:W-:Y:S01]  /*0760*/  FFMA R4, R4, R2, R5 ;  /* 0x0000000204047223 */ /* 0x000fe20000000005 */
[----:B------:R-:W-:-:S02]  /*0770*/  FSETP.GEU.AND P6, PT, R15, RZ, PT ;  /* 0x000000ff0f00720b */ /* 0x000fc40003fce000 */
[----:B------:R-:W-:Y:S02]  /*0780*/  FSETP.GEU.AND P2, PT, R16, RZ, PT ;  /* 0x000000ff1000720b */ /* 0x000fe40003f4e000 */
[----:B------:R-:W-:Y:S02]  /*0790*/  SEL R15, R15, RZ, P6 ;  /* 0x000000ff0f0f7207 */ /* 0x000fe40003000000 */
[----:B------:R-:W-:Y:S02]  /*07a0*/  FSETP.GEU.AND P0, PT, R14, RZ, PT ;  /* 0x000000ff0e00720b */ /* 0x000fe40003f0e000 */
[----:B------:R-:W-:Y:S02]  /*07b0*/  FSETP.GEU.AND P1, PT, R21, RZ, PT ;  /* 0x000000ff1500720b */ /* 0x000fe40003f2e000 */
[----:B------:R-:W-:Y:S02]  /*07c0*/  FSETP.GEU.AND P3, PT, R4, RZ, PT ;  /* 0x000000ff0400720b */ /* 0x000fe40003f6e000 */
[----:B------:R-:W-:-:S02]  /*07d0*/  FSETP.GEU.AND P4, PT, R18, RZ, PT ;  /* 0x000000ff1200720b */ /* 0x000fc40003f8e000 */
[----:B------:R-:W-:Y:S02]  /*07e0*/  FSETP.GEU.AND P5, PT, R17, RZ, PT ;  /* 0x000000ff1100720b */ /* 0x000fe40003fae000 */
[----:B------:R-:W-:Y:S01]  /*07f0*/  FSETP.GEU.AND P6, PT, R0, RZ, PT ;  /* 0x000000ff0000720b */ /* 0x000fe20003fce000 */
[----:B0-----:R-:W-:Y:S01]  /*0800*/  IMAD.WIDE R2, R3, 0x4, R12 ;  /* 0x0000000403027825 */ /* 0x001fe200078e020c */
[----:B------:R-:W-:Y:S02]  /*0810*/  SEL R12, R16, RZ, P2 ;  /* 0x000000ff100c7207 */ /* 0x000fe40001000000 */
[----:B------:R-:W-:Y:S02]  /*0820*/  SEL R14, R14, RZ, P0 ;  /* 0x000000ff0e0e7207 */ /* 0x000fe40000000000 */
[----:B------:R-:W-:Y:S01]  /*0830*/  SEL R13, R21, RZ, P1 ;  /* 0x000000ff150d7207 */ /* 0x000fe20000800000 */
[----:B-1----:R-:W-:Y:S01]  /*0840*/  IMAD.WIDE R20, R20, 0x4, R22 ;  /* 0x0000000414147825 */ /* 0x002fe200078e0216 */
[----:B------:R-:W-:-:S02]  /*0850*/  SEL R19, R4, RZ, P3 ;  /* 0x000000ff04137207 */ /* 0x000fc40001800000 */
[----:B------:R-:W-:Y:S02]  /*0860*/  SEL R18, R18, RZ, P4 ;  /* 0x000000ff12127207 */ /* 0x000fe40002000000 */
[----:B------:R-:W-:Y:S02]  /*0870*/  SEL R17, R17, RZ, P5 ;  /* 0x000000ff11117207 */ /* 0x000fe40002800000 */
[----:B------:R-:W-:Y:S01]  /*0880*/  SEL R16, R0, RZ, P6 ;  /* 0x000000ff00107207 */ /* 0x000fe20003000000 */
[----:B------:R-:W-:Y:S01]  /*0890*/  IMAD.WIDE R24, R24, 0x4, R22 ;  /* 0x0000000418187825 */ /* 0x000fe200078e0216 */
[----:B------:R-:W-:Y:S04]  /*08a0*/  STG.E.128 desc[UR4][R6.64+0x800], R8 ;  /* 0x0008000806007986 */ /* 0x000fe8000c101d04 */
[----:B------:R-:W-:Y:S04]  /*08b0*/  STG.E.128 desc[UR4][R2.64], R12 ;  /* 0x0000000c02007986 */ /* 0x000fe8000c101d04 */
[----:B------:R-:W-:Y:S04]  /*08c0*/  STG.E.128 desc[UR4][R2.64+0x800], R16 ;  /* 0x0008001002007986 */ /* 0x000fe8000c101d04 */
[----:B------:R-:W-:Y:S04]  /*08d0*/  STG.E.128 desc[UR4][R20.64], R12 ;  /* 0x0000000c14007986 */ /* 0x000fe8000c101d04 */
[----:B------:R-:W-:Y:S01]  /*08e0*/  STG.E.128 desc[UR4][R24.64], R16 ;  /* 0x0000001018007986 */ /* 0x000fe2000c101d04 */
[----:B------:R-:W-:Y:S05]  /*08f0*/  EXIT ;  /* 0x000000000000794d */ /* 0x000fea0003800000 */
.L_x_0:
[----:B------:R-:W-:-:S00]  /*0900*/  BRA `(.L_x_0) ;  /* 0xfffffffc00fc7947 */ /* 0x000fc0000383ffff */
[----:B------:R-:W-:-:S00]  /*0910*/  NOP ;  /* 0x0000000000007918 */ /* 0x000fc00000000000 */
        /* <DEDUP_REMOVED lines=14> */
.L_x_1:


//--------------------- .nv.global.init           --------------------------
	.section	.nv.global.init,"aw",@progbits
.nv.global.init:
	.type		_$_str,@object
	.size		_$_str,(_$_str_$_2 - _$_str)
_$_str:
        /*0000*/ 	.byte	0x5f, 0x5f, 0x43, 0x55, 0x44, 0x41, 0x5f, 0x46, 0x54, 0x5a, 0x00
	.type		_$_str_$_2,@object
	.size		_$_str_$_2,(.L_1 - _$_str_$_2)
_$_str_$_2:
        /*000b*/ 	.byte	0x5f, 0x5f, 0x43, 0x55, 0x44, 0x41, 0x5f, 0x50, 0x52, 0x45, 0x43, 0x5f, 0x53, 0x51, 0x52, 0x54
        /*001b*/ 	.byte	0x00
.L_1:


//--------------------- .nv.constant0.triton_poi_fused__native_batch_norm_legit_no_training_cat_convolution_relu_10 --------------------------
	.section	.nv.constant0.triton_poi_fused__native_batch_norm_legit_no_training_cat_convolution_relu_10,"a",@progbits
	.sectionflags	@""
	.align	4
.nv.constant0.triton_poi_fused__native_batch_norm_legit_no_training_cat_convolution_relu_10:
	.zero		596
